	.headerflags	@"EF_CUDA_TEXMODE_UNIFIED EF_CUDA_64BIT_ADDRESS EF_CUDA_ACCELERATORS EF_CUDA_SM90 EF_CUDA_VIRTUAL_SM(EF_CUDA_SM90)"
	.elftype	@"ET_EXEC"


//--------------------- .nv.info                  --------------------------
	.section	.nv.info,"",@"SHT_CUDA_INFO"
	.align	4


	//----- nvinfo : EIATTR_REGCOUNT
	.align		4
        /*0000*/ 	.byte	0x04, 0x2f
        /*0002*/ 	.short	(.L_1 - .L_0)
	.align		4
.L_0:
        /*0004*/ 	.word	index@(triton_poi_fused_cat_4)
        /*0008*/ 	.word	0x0000000e


	//----- nvinfo : EIATTR_MIN_STACK_SIZE
	.align		4
.L_1:
        /*000c*/ 	.byte	0x04, 0x12
        /*000e*/ 	.short	(.L_3 - .L_2)
	.align		4
.L_2:
        /*0010*/ 	.word	index@(triton_poi_fused_cat_4)
        /*0014*/ 	.word	0x00000000


	//----- nvinfo : EIATTR_FRAME_SIZE
	.align		4
.L_3:
        /*0018*/ 	.byte	0x04, 0x11
        /*001a*/ 	.short	(.L_5 - .L_4)
	.align		4
.L_4:
        /*001c*/ 	.word	index@(triton_poi_fused_cat_4)
        /*0020*/ 	.word	0x00000000


	//----- nvinfo : EIATTR_MIN_STACK_SIZE
	.align		4
.L_5:
        /*0024*/ 	.byte	0x04, 0x12
        /*0026*/ 	.short	(.L_7 - .L_6)
	.align		4
.L_6:
        /*0028*/ 	.word	index@(triton_poi_fused_cat_4)
        /*002c*/ 	.word	0x00000000
.L_7:


//--------------------- .nv.info.triton_poi_fused_cat_4 --------------------------
	.section	.nv.info.triton_poi_fused_cat_4,"",@"SHT_CUDA_INFO"
	.sectionflags	@""
	.align	4


	//----- nvinfo : EIATTR_CUDA_API_VERSION
	.align		4
        /*0000*/ 	.byte	0x04, 0x37
        /*0002*/ 	.short	(.L_9 - .L_8)
.L_8:
        /*0004*/ 	.word	0x0000007c


	//----- nvinfo : EIATTR_KPARAM_INFO
	.align		4
.L_9:
        /*0008*/ 	.byte	0x04, 0x17
        /*000a*/ 	.short	(.L_11 - .L_10)
.L_10:
        /*000c*/ 	.word	0x00000000
        /*0010*/ 	.short	0x0002
        /*0012*/ 	.short	0x0010
        /*0014*/ 	.byte	0x00, 0xf0, 0x11, 0x00


	//----- nvinfo : EIATTR_KPARAM_INFO
	.align		4
.L_11:
        /*0018*/ 	.byte	0x04, 0x17
        /*001a*/ 	.short	(.L_13 - .L_12)
.L_12:
        /*001c*/ 	.word	0x00000000
        /*0020*/ 	.short	0x0001
        /*0022*/ 	.short	0x0008
        /*0024*/ 	.byte	0x00, 0xf4, 0x21, 0x00


	//----- nvinfo : EIATTR_KPARAM_INFO
	.align		4
.L_13:
        /*0028*/ 	.byte	0x04, 0x17
        /*002a*/ 	.short	(.L_15 - .L_14)
.L_14:
        /*002c*/ 	.word	0x00000000
        /*0030*/ 	.short	0x0000
        /*0032*/ 	.short	0x0000
        /*0034*/ 	.byte	0x00, 0xf4, 0x21, 0x00


	//----- nvinfo : EIATTR_SPARSE_MMA_MASK
	.align		4
.L_15:
        /*0038*/ 	.byte	0x03, 0x50
        /*003a*/ 	.short	0x0000


	//----- nvinfo : EIATTR_MAXREG_COUNT
	.align		4
        /*003c*/ 	.byte	0x03, 0x1b
        /*003e*/ 	.short	0x00ff


	//----- nvinfo : EIATTR_EXIT_INSTR_OFFSETS
	.align		4
        /*0040*/ 	.byte	0x04, 0x1c
        /*0042*/ 	.short	(.L_17 - .L_16)


	//   ....[0]....
.L_16:
        /*0044*/ 	.word	0x000003c0


	//   ....[1]....
        /*0048*/ 	.word	0x000003e0


	//----- nvinfo : EIATTR_REQNTID
	.align		4
.L_17:
        /*004c*/ 	.byte	0x04, 0x10
        /*004e*/ 	.short	(.L_19 - .L_18)
.L_18:
        /*0050*/ 	.word	0x00000080
        /*0054*/ 	.word	0x00000001
        /*0058*/ 	.word	0x00000001


	//----- nvinfo : EIATTR_CBANK_PARAM_SIZE
	.align		4
.L_19:
        /*005c*/ 	.byte	0x03, 0x19
        /*005e*/ 	.short	0x0014


	//----- nvinfo : EIATTR_PARAM_CBANK
	.align		4
        /*0060*/ 	.byte	0x04, 0x0a
        /*0062*/ 	.short	(.L_21 - .L_20)
	.align		4
.L_20:
        /*0064*/ 	.word	index@(.nv.constant0.triton_poi_fused_cat_4)
        /*0068*/ 	.short	0x0210
        /*006a*/ 	.short	0x0014


	//----- nvinfo : EIATTR_SW_WAR
	.align		4
.L_21:
        /*006c*/ 	.byte	0x04, 0x36
        /*006e*/ 	.short	(.L_23 - .L_22)
.L_22:
        /*0070*/ 	.word	0x00000008
.L_23:


//--------------------- .nv.callgraph             --------------------------
	.section	.nv.callgraph,"",@"SHT_CUDA_CALLGRAPH"
	.align	4
	.sectionentsize	8
	.align		4
        /*0000*/ 	.word	0x00000000
	.align		4
        /*0004*/ 	.word	0xffffffff
	.align		4
        /*0008*/ 	.word	0x00000000
	.align		4
        /*000c*/ 	.word	0xfffffffe
	.align		4
        /*0010*/ 	.word	0x00000000
	.align		4
        /*0014*/ 	.word	0xfffffffd
	.align		4
        /*0018*/ 	.word	0x00000000
	.align		4
        /*001c*/ 	.word	0xfffffffc


//--------------------- .text.triton_poi_fused_cat_4 --------------------------
	.section	.text.triton_poi_fused_cat_4,"ax",@progbits
	.align	128
        .global         triton_poi_fused_cat_4
        .type           triton_poi_fused_cat_4,@function
        .size           triton_poi_fused_cat_4,(.L_x_1 - triton_poi_fused_cat_4)
        .other          triton_poi_fused_cat_4,@"STO_CUDA_ENTRY STV_DEFAULT"
triton_poi_fused_cat_4:
.text.triton_poi_fused_cat_4:
[----:B------:R-:W0:Y:S02]  /*0000*/  LDC R1, c[0x0][0x28] ;  /* 0x00000a00ff017b82 */ /* 0x000e240000000800 */
[----:B------:R-:W1:Y:S01]  /*0010*/  S2R R0, SR_TID.X ;  /* 0x0000000000007919 */ /* 0x000e620000002100 */
[----:B------:R-:W2:Y:S01]  /*0020*/  LDC.64 R2, c[0x0][0x210] ;  /* 0x00008400ff027b82 */ /* 0x000ea20000000a00 */
[----:B------:R-:W-:Y:S01]  /*0030*/  ULDC.64 UR4, c[0x0][0x208] ;  /* 0x0000820000047ab9 */ /* 0x000fe20000000a00 */
[----:B------:R-:W3:Y:S01]  /*0040*/  S2R R7, SR_CTAID.X ;  /* 0x0000000000077919 */ /* 0x000ee20000002500 */
[----:B-1----:R-:W-:-:S05]  /*0050*/  LOP3.LUT R0, R0, 0x7f, RZ, 0xc0, !PT ;  /* 0x0000007f00007812 */ /* 0x002fca00078ec0ff */
[----:B---3--:R-:W-:-:S05]  /*0060*/  IMAD R7, R7, 0x80, R0 ;  /* 0x0000008007077824 */ /* 0x008fca00078e0200 */
[----:B------:R-:W-:-:S04]  /*0070*/  SHF.R.S32.HI R0, RZ, 0x1f, R7 ;  /* 0x0000001fff007819 */ /* 0x000fc80000011407 */
[----:B------:R-:W-:-:S04]  /*0080*/  LEA.HI R0, R0, R7, RZ, 0x5 ;  /* 0x0000000700007211 */ /* 0x000fc800078f28ff */
[----:B------:R-:W-:Y:S02]  /*0090*/  LOP3.LUT R4, R0, 0xffffffe0, RZ, 0xc0, !PT ;  /* 0xffffffe000047812 */ /* 0x000fe400078ec0ff */
[----:B------:R-:W-:-:S03]  /*00a0*/  SHF.R.S32.HI R0, RZ, 0x5, R0 ;  /* 0x00000005ff007819 */ /* 0x000fc60000011400 */
[----:B------:R-:W-:-:S04]  /*00b0*/  IMAD.IADD R5, R7, 0x1, -R4 ;  /* 0x0000000107057824 */ /* 0x000fc800078e0a04 */
[----:B------:R-:W-:Y:S01]  /*00c0*/  IMAD R9, R0, 0x4, R5 ;  /* 0x0000000400097824 */ /* 0x000fe200078e0205 */
[----:B------:R-:W-:Y:S01]  /*00d0*/  LOP3.LUT R10, R5, 0xfffffffc, RZ, 0xc0, !PT ;  /* 0xfffffffc050a7812 */ /* 0x000fe200078ec0ff */
[----:B------:R-:W-:Y:S02]  /*00e0*/  IMAD.MOV.U32 R0, RZ, RZ, RZ ;  /* 0x000000ffff007224 */ /* 0x000fe400078e00ff */
[----:B--2---:R-:W-:Y:S01]  /*00f0*/  IMAD.WIDE R2, R9, 0x4, R2 ;  /* 0x0000000409027825 */ /* 0x004fe200078e0202 */
[----:B------:R-:W-:-:S04]  /*0100*/  ISETP.NE.AND P3, PT, R10, 0x18, PT ;  /* 0x000000180a00780c */ /* 0x000fc80003f65270 */
[----:B------:R-:W-:-:S13]  /*0110*/  ISETP.LT.AND P6, PT, R7, 0x200, !P3 ;  /* 0x000002000700780c */ /* 0x000fda0005fc1270 */
[----:B------:R-:W2:Y:S01]  /*0120*/  @P6 LDG.E.EL R0, desc[UR4][R2.64+0x5a0] ;  /* 0x0005a00402006981 */ /* 0x000ea2000c2e1900 */
[----:B------:R-:W-:Y:S01]  /*0130*/  ISETP.GE.AND P0, PT, R7, 0x200, PT ;  /* 0x000002000700780c */ /* 0x000fe20003f06270 */
[----:B------:R-:W-:Y:S01]  /*0140*/  IMAD.MOV.U32 R8, RZ, RZ, RZ ;  /* 0x000000ffff087224 */ /* 0x000fe200078e00ff */
[C---:B------:R-:W-:Y:S02]  /*0150*/  ISETP.NE.AND P1, PT, R10.reuse, 0x14, PT ;  /* 0x000000140a00780c */ /* 0x040fe40003f25270 */
[----:B------:R-:W-:Y:S02]  /*0160*/  ISETP.GT.AND P4, PT, R5, 0x1b, !P0 ;  /* 0x0000001b0500780c */ /* 0x000fe40004784270 */
[----:B------:R-:W-:-:S04]  /*0170*/  ISETP.NE.AND P2, PT, R10, 0x10, PT ;  /* 0x000000100a00780c */ /* 0x000fc80003f45270 */
[----:B------:R-:W-:Y:S01]  /*0180*/  ISETP.LT.AND P5, PT, R7, 0x200, !P2 ;  /* 0x000002000700780c */ /* 0x000fe200057a1270 */
[----:B------:R-:W-:-:S06]  /*0190*/  IMAD.MOV.U32 R4, RZ, RZ, RZ ;  /* 0x000000ffff047224 */ /* 0x000fcc00078e00ff */
[----:B------:R-:W3:Y:S01]  /*01a0*/  @P4 LDG.E.EL R8, desc[UR4][R2.64+0x690] ;  /* 0x0006900402084981 */ /* 0x000ee2000c2e1900 */
[----:B--2---:R-:W-:Y:S01]  /*01b0*/  SEL R6, R0, RZ, P6 ;  /* 0x000000ff00067207 */ /* 0x004fe20003000000 */
[----:B------:R-:W-:Y:S01]  /*01c0*/  IMAD.MOV.U32 R0, RZ, RZ, RZ ;  /* 0x000000ffff007224 */ /* 0x000fe200078e00ff */
[----:B------:R-:W-:-:S05]  /*01d0*/  ISETP.LT.AND P6, PT, R7, 0x200, !P1 ;  /* 0x000002000700780c */ /* 0x000fca0004fc1270 */
[----:B------:R-:W2:Y:S08]  /*01e0*/  @P5 LDG.E.EL R0, desc[UR4][R2.64+0x3c0] ;  /* 0x0003c00402005981 */ /* 0x000eb0000c2e1900 */
[----:B------:R-:W4:Y:S01]  /*01f0*/  @P6 LDG.E.EL R4, desc[UR4][R2.64+0x4b0] ;  /* 0x0004b00402046981 */ /* 0x000f22000c2e1900 */
[----:B---3--:R-:W-:Y:S02]  /*0200*/  @P3 SEL R6, R8, RZ, P4 ;  /* 0x000000ff08063207 */ /* 0x008fe40002000000 */
[----:B------:R-:W-:-:S02]  /*0210*/  ISETP.NE.AND P4, PT, R10, 0xc, PT ;  /* 0x0000000c0a00780c */ /* 0x000fc40003f85270 */
[----:B------:R-:W-:Y:S02]  /*0220*/  ISETP.NE.AND P3, PT, R10, 0x8, PT ;  /* 0x000000080a00780c */ /* 0x000fe40003f65270 */
[----:B--2---:R-:W-:Y:S02]  /*0230*/  SEL R9, R0, RZ, P5 ;  /* 0x000000ff00097207 */ /* 0x004fe40002800000 */
[C---:B------:R-:W-:Y:S02]  /*0240*/  ISETP.LT.AND P5, PT, R7.reuse, 0x200, !P3 ;  /* 0x000002000700780c */ /* 0x040fe40005fa1270 */
[----:B----4-:R-:W-:Y:S02]  /*0250*/  SEL R11, R4, RZ, P6 ;  /* 0x000000ff040b7207 */ /* 0x010fe40003000000 */
[----:B------:R-:W-:Y:S01]  /*0260*/  ISETP.LT.AND P6, PT, R7, 0x200, !P4 ;  /* 0x000002000700780c */ /* 0x000fe200067c1270 */
[----:B------:R-:W-:Y:S02]  /*0270*/  IMAD.MOV.U32 R4, RZ, RZ, RZ ;  /* 0x000000ffff047224 */ /* 0x000fe400078e00ff */
[----:B------:R-:W-:-:S06]  /*0280*/  IMAD.MOV.U32 R0, RZ, RZ, RZ ;  /* 0x000000ffff007224 */ /* 0x000fcc00078e00ff */
[----:B------:R-:W2:Y:S04]  /*0290*/  @P5 LDG.E.EL R0, desc[UR4][R2.64+0x1e0] ;  /* 0x0001e00402005981 */ /* 0x000ea8000c2e1900 */
[----:B------:R-:W3:Y:S01]  /*02a0*/  @P6 LDG.E.EL R4, desc[UR4][R2.64+0x2d0] ;  /* 0x0002d00402046981 */ /* 0x000ee2000c2e1900 */
[----:B------:R-:W-:Y:S02]  /*02b0*/  @P2 SEL R9, R11, R6, !P1 ;  /* 0x000000060b092207 */ /* 0x000fe40004800000 */
[----:B------:R-:W-:Y:S02]  /*02c0*/  ISETP.NE.AND P1, PT, R10, 0x4, PT ;  /* 0x000000040a00780c */ /* 0x000fe40003f25270 */
[----:B------:R-:W-:Y:S01]  /*02d0*/  ISETP.GE.AND P2, PT, R5, 0x4, PT ;  /* 0x000000040500780c */ /* 0x000fe20003f46270 */
[----:B------:R-:W-:Y:S01]  /*02e0*/  IMAD.MOV.U32 R6, RZ, RZ, RZ ;  /* 0x000000ffff067224 */ /* 0x000fe200078e00ff */
[----:B--2---:R-:W-:-:S02]  /*02f0*/  SEL R8, R0, RZ, P5 ;  /* 0x000000ff00087207 */ /* 0x004fc40002800000 */
[----:B---3--:R-:W-:Y:S02]  /*0300*/  SEL R10, R4, RZ, P6 ;  /* 0x000000ff040a7207 */ /* 0x008fe40003000000 */
[C---:B------:R-:W-:Y:S02]  /*0310*/  ISETP.LT.AND P6, PT, R7.reuse, 0x200, !P1 ;  /* 0x000002000700780c */ /* 0x040fe40004fc1270 */
[C---:B------:R-:W-:Y:S01]  /*0320*/  ISETP.LT.AND P5, PT, R7.reuse, 0x200, !P2 ;  /* 0x000002000700780c */ /* 0x040fe200057a1270 */
[----:B------:R-:W-:Y:S01]  /*0330*/  IMAD.MOV.U32 R0, RZ, RZ, RZ ;  /* 0x000000ffff007224 */ /* 0x000fe200078e00ff */
[----:B------:R-:W1:Y:S09]  /*0340*/  LDC.64 R4, c[0x0][0x218] ;  /* 0x00008600ff047b82 */ /* 0x000e720000000a00 */
[----:B------:R-:W2:Y:S04]  /*0350*/  @P6 LDG.E.EL R6, desc[UR4][R2.64+0xf0] ;  /* 0x0000f00402066981 */ /* 0x000ea8000c2e1900 */
[----:B------:R-:W3:Y:S01]  /*0360*/  @P5 LDG.E.EL R0, desc[UR4][R2.64] ;  /* 0x0000000402005981 */ /* 0x000ee2000c2e1900 */
[----:B------:R-:W-:Y:S01]  /*0370*/  @P3 SEL R8, R10, R9, !P4 ;  /* 0x000000090a083207 */ /* 0x000fe20006000000 */
[----:B-1----:R-:W-:Y:S01]  /*0380*/  IMAD.WIDE R4, R7, 0x4, R4 ;  /* 0x0000000407047825 */ /* 0x002fe200078e0204 */
[----:B--2---:R-:W-:-:S02]  /*0390*/  SEL R11, R6, RZ, P6 ;  /* 0x000000ff060b7207 */ /* 0x004fc40003000000 */
[----:B---3--:R-:W-:Y:S02]  /*03a0*/  SEL R9, R0, RZ, P5 ;  /* 0x000000ff00097207 */ /* 0x008fe40002800000 */
[----:B------:R-:W-:Y:S01]  /*03b0*/  @P2 SEL R9, R11, R8, !P1 ;  /* 0x000000080b092207 */ /* 0x000fe20004800000 */
[----:B------:R-:W-:Y:S06]  /*03c0*/  @P0 EXIT ;  /* 0x000000000000094d */ /* 0x000fec0003800000 */
[----:B------:R-:W-:Y:S01]  /*03d0*/  STG.E desc[UR4][R4.64], R9 ;  /* 0x0000000904007986 */ /* 0x000fe2000c101904 */
[----:B------:R-:W-:Y:S05]  /*03e0*/  EXIT ;  /* 0x000000000000794d */ /* 0x000fea0003800000 */
.L_x_0:
[----:B------:R-:W-:-:S00]  /*03f0*/  BRA `(.L_x_0) ;  /* 0xfffffffc00fc7947 */ /* 0x000fc0000383ffff */
[----:B------:R-:W-:-:S00]  /*0400*/  NOP ;  /* 0x0000000000007918 */ /* 0x000fc00000000000 */
[----:B------:R-:W-:-:S00]  /*0410*/  NOP ;  /* 0x0000000000007918 */ /* 0x000fc00000000000 */
[----:B------:R-:W-:-:S00]  /*0420*/  NOP ;  /* 0x0000000000007918 */ /* 0x000fc00000000000 */
[----:B------:R-:W-:-:S00]  /*0430*/  NOP ;  /* 0x0000000000007918 */ /* 0x000fc00000000000 */
[----:B------:R-:W-:-:S00]  /*0440*/  NOP ;  /* 0x0000000000007918 */ /* 0x000fc00000000000 */
[----:B------:R-:W-:-:S00]  /*0450*/  NOP ;  /* 0x0000000000007918 */ /* 0x000fc00000000000 */
[----:B------:R-:W-:-:S00]  /*0460*/  NOP ;  /* 0x0000000000007918 */ /* 0x000fc00000000000 */
[----:B------:R-:W-:-:S00]  /*0470*/  NOP ;  /* 0x0000000000007918 */ /* 0x000fc00000000000 */
.L_x_1:


//--------------------- .nv.constant0.triton_poi_fused_cat_4 --------------------------
	.section	.nv.constant0.triton_poi_fused_cat_4,"a",@progbits
	.sectionflags	@""
	.align	4
.nv.constant0.triton_poi_fused_cat_4:
	.zero		548
